//
// Generated by NVIDIA NVVM Compiler
//
// Compiler Build ID: CL-36424714
// Cuda compilation tools, release 13.0, V13.0.88
// Based on NVVM 20.0.0
//

.version 9.0
.target sm_100
.address_size 64

	// .globl	_Z10kernelPlusPfS_i

.visible .entry _Z10kernelPlusPfS_i(
	.param .u64 .ptr .align 1 _Z10kernelPlusPfS_i_param_0,
	.param .u64 .ptr .align 1 _Z10kernelPlusPfS_i_param_1,
	.param .u32 _Z10kernelPlusPfS_i_param_2
)
{
	.reg .pred 	%p<2>;
	.reg .b32 	%r<6>;
	.reg .b32 	%f<4>;
	.reg .b64 	%rd<8>;

	ld.param.u64 	%rd1, [_Z10kernelPlusPfS_i_param_0];
	ld.param.u64 	%rd2, [_Z10kernelPlusPfS_i_param_1];
	ld.param.u32 	%r2, [_Z10kernelPlusPfS_i_param_2];
	mov.u32 	%r3, %ctaid.x;
	mov.u32 	%r4, %ntid.x;
	mov.u32 	%r5, %tid.x;
	mad.lo.s32 	%r1, %r3, %r4, %r5;
	setp.ge.s32 	%p1, %r1, %r2;
	@%p1 bra 	$L__BB0_2;
	cvta.to.global.u64 	%rd3, %rd1;
	cvta.to.global.u64 	%rd4, %rd2;
	mul.wide.s32 	%rd5, %r1, 4;
	add.s64 	%rd6, %rd3, %rd5;
	ld.global.f32 	%f1, [%rd6];
	add.s64 	%rd7, %rd4, %rd5;
	ld.global.f32 	%f2, [%rd7];
	add.f32 	%f3, %f1, %f2;
	st.global.f32 	[%rd6], %f3;
$L__BB0_2:
	ret;

}
	// .globl	_Z11kernelMinusPfS_i
.visible .entry _Z11kernelMinusPfS_i(
	.param .u64 .ptr .align 1 _Z11kernelMinusPfS_i_param_0,
	.param .u64 .ptr .align 1 _Z11kernelMinusPfS_i_param_1,
	.param .u32 _Z11kernelMinusPfS_i_param_2
)
{
	.reg .pred 	%p<2>;
	.reg .b32 	%r<6>;
	.reg .b32 	%f<4>;
	.reg .b64 	%rd<8>;

	ld.param.u64 	%rd1, [_Z11kernelMinusPfS_i_param_0];
	ld.param.u64 	%rd2, [_Z11kernelMinusPfS_i_param_1];
	ld.param.u32 	%r2, [_Z11kernelMinusPfS_i_param_2];
	mov.u32 	%r3, %ctaid.x;
	mov.u32 	%r4, %ntid.x;
	mov.u32 	%r5, %tid.x;
	mad.lo.s32 	%r1, %r3, %r4, %r5;
	setp.ge.s32 	%p1, %r1, %r2;
	@%p1 bra 	$L__BB1_2;
	cvta.to.global.u64 	%rd3, %rd1;
	cvta.to.global.u64 	%rd4, %rd2;
	mul.wide.s32 	%rd5, %r1, 4;
	add.s64 	%rd6, %rd3, %rd5;
	ld.global.f32 	%f1, [%rd6];
	add.s64 	%rd7, %rd4, %rd5;
	ld.global.f32 	%f2, [%rd7];
	sub.f32 	%f3, %f1, %f2;
	st.global.f32 	[%rd6], %f3;
$L__BB1_2:
	ret;

}


// ===== COMPILED SASS (sm_100) =====

	.target	sm_100

	.elftype	@"ET_EXEC"


//--------------------- .note.nv.tkinfo           --------------------------
	.section	.note.nv.tkinfo,"",@"SHT_NOTE"
	.sectionflags	@"SHF_NOTE_NV_TKINFO"
	.tkinfo
        /*0018*/ 	.word	0x00000002
        /*0030*/ 	.string	""
        /*0030*/ 	.string	"ptxas"
        /*0030*/ 	.string	"Cuda compilation tools, release 13.0, V13.0.88"
        /*0030*/ 	.string	"Build cuda_13.0.r13.0/compiler.36424714_0"
        /*0030*/ 	.string	"-arch sm_100 -m 64 "



//--------------------- .note.nv.cuinfo           --------------------------
	.section	.note.nv.cuinfo,"",@"SHT_NOTE"
	.sectionflags	@"SHF_NOTE_NV_CUINFO"
        /*0018*/ 	.short	0x0002
        /*001a*/ 	.short	0x0064
        /*001c*/ 	.short	0x0082
	.zero		2


//--------------------- .nv.info                  --------------------------
	.section	.nv.info,"",@"SHT_CUDA_INFO"
	.align	4


	//----- nvinfo : EIATTR_REGCOUNT
	.align		4
        /*0000*/ 	.byte	0x04, 0x2f
        /*0002*/ 	.short	(.L_1 - .L_0)
	.align		4
.L_0:
        /*0004*/ 	.word	index@(_Z10kernelPlusPfS_i)
        /*0008*/ 	.word	0x0000000a


	//----- nvinfo : EIATTR_FRAME_SIZE
	.align		4
.L_1:
        /*000c*/ 	.byte	0x04, 0x11
        /*000e*/ 	.short	(.L_3 - .L_2)
	.align		4
.L_2:
        /*0010*/ 	.word	index@(_Z10kernelPlusPfS_i)
        /*0014*/ 	.word	0x00000000


	//----- nvinfo : EIATTR_REGCOUNT
	.align		4
.L_3:
        /*0018*/ 	.byte	0x04, 0x2f
        /*001a*/ 	.short	(.L_5 - .L_4)
	.align		4
.L_4:
        /*001c*/ 	.word	index@(_Z11kernelMinusPfS_i)
        /*0020*/ 	.word	0x0000000a


	//----- nvinfo : EIATTR_FRAME_SIZE
	.align		4
.L_5:
        /*0024*/ 	.byte	0x04, 0x11
        /*0026*/ 	.short	(.L_7 - .L_6)
	.align		4
.L_6:
        /*0028*/ 	.word	index@(_Z11kernelMinusPfS_i)
        /*002c*/ 	.word	0x00000000


	//----- nvinfo : EIATTR_MIN_STACK_SIZE
	.align		4
.L_7:
        /*0030*/ 	.byte	0x04, 0x12
        /*0032*/ 	.short	(.L_9 - .L_8)
	.align		4
.L_8:
        /*0034*/ 	.word	index@(_Z11kernelMinusPfS_i)
        /*0038*/ 	.word	0x00000000


	//----- nvinfo : EIATTR_MIN_STACK_SIZE
	.align		4
.L_9:
        /*003c*/ 	.byte	0x04, 0x12
        /*003e*/ 	.short	(.L_11 - .L_10)
	.align		4
.L_10:
        /*0040*/ 	.word	index@(_Z10kernelPlusPfS_i)
        /*0044*/ 	.word	0x00000000
.L_11:


//--------------------- .nv.compat                --------------------------
	.section	.nv.compat,"",@"SHT_CUDA_COMPAT_INFO"
	.align	4
        /*0000*/ 	.byte	0x02, 0x09, 0x00, 0x00, 0x02, 0x02, 0x01, 0x00, 0x02, 0x05, 0x05, 0x00, 0x03, 0x07, 0x01, 0x01
        /*0010*/ 	.byte	0x02, 0x03, 0x00, 0x00, 0x02, 0x06, 0x01, 0x00, 0x04, 0x0b, 0x08, 0x00, 0x09, 0x00, 0x00, 0x00
        /*0020*/ 	.byte	0x00, 0x00, 0x00, 0x00


//--------------------- .nv.info._Z11kernelMinusPfS_i --------------------------
	.section	.nv.info._Z11kernelMinusPfS_i,"",@"SHT_CUDA_INFO"
	.sectionflags	@""
	.align	4


	//----- nvinfo : EIATTR_CUDA_API_VERSION
	.align		4
        /*0000*/ 	.byte	0x04, 0x37
        /*0002*/ 	.short	(.L_13 - .L_12)
.L_12:
        /*0004*/ 	.word	0x00000082


	//----- nvinfo : EIATTR_KPARAM_INFO
	.align		4
.L_13:
        /*0008*/ 	.byte	0x04, 0x17
        /*000a*/ 	.short	(.L_15 - .L_14)
.L_14:
        /*000c*/ 	.word	0x00000000
        /*0010*/ 	.short	0x0002
        /*0012*/ 	.short	0x0010
        /*0014*/ 	.byte	0x00, 0xf0, 0x11, 0x00


	//----- nvinfo : EIATTR_KPARAM_INFO
	.align		4
.L_15:
        /*0018*/ 	.byte	0x04, 0x17
        /*001a*/ 	.short	(.L_17 - .L_16)
.L_16:
        /*001c*/ 	.word	0x00000000
        /*0020*/ 	.short	0x0001
        /*0022*/ 	.short	0x0008
        /*0024*/ 	.byte	0x00, 0xf5, 0x21, 0x00


	//----- nvinfo : EIATTR_KPARAM_INFO
	.align		4
.L_17:
        /*0028*/ 	.byte	0x04, 0x17
        /*002a*/ 	.short	(.L_19 - .L_18)
.L_18:
        /*002c*/ 	.word	0x00000000
        /*0030*/ 	.short	0x0000
        /*0032*/ 	.short	0x0000
        /*0034*/ 	.byte	0x00, 0xf5, 0x21, 0x00


	//----- nvinfo : EIATTR_SPARSE_MMA_MASK
	.align		4
.L_19:
        /*0038*/ 	.byte	0x03, 0x50
        /*003a*/ 	.short	0x0000


	//----- nvinfo : EIATTR_MAXREG_COUNT
	.align		4
        /*003c*/ 	.byte	0x03, 0x1b
        /*003e*/ 	.short	0x00ff


	//----- nvinfo : EIATTR_MERCURY_ISA_VERSION
	.align		4
        /*0040*/ 	.byte	0x03, 0x5f
        /*0042*/ 	.short	0x0101


	//----- nvinfo : EIATTR_VRC_CTA_INIT_COUNT
	.align		4
        /*0044*/ 	.byte	0x02, 0x4a
	.zero		1
	.zero		1


	//----- nvinfo : EIATTR_EXIT_INSTR_OFFSETS
	.align		4
        /*0048*/ 	.byte	0x04, 0x1c
        /*004a*/ 	.short	(.L_21 - .L_20)


	//   ....[0]....
.L_20:
        /*004c*/ 	.word	0x00000070


	//   ....[1]....
        /*0050*/ 	.word	0x00000110


	//----- nvinfo : EIATTR_CBANK_PARAM_SIZE
	.align		4
.L_21:
        /*0054*/ 	.byte	0x03, 0x19
        /*0056*/ 	.short	0x0014


	//----- nvinfo : EIATTR_PARAM_CBANK
	.align		4
        /*0058*/ 	.byte	0x04, 0x0a
        /*005a*/ 	.short	(.L_23 - .L_22)
	.align		4
.L_22:
        /*005c*/ 	.word	index@(.nv.constant0._Z11kernelMinusPfS_i)
        /*0060*/ 	.short	0x0380
        /*0062*/ 	.short	0x0014


	//----- nvinfo : EIATTR_SW_WAR
	.align		4
.L_23:
        /*0064*/ 	.byte	0x04, 0x36
        /*0066*/ 	.short	(.L_25 - .L_24)
.L_24:
        /*0068*/ 	.word	0x00000008
.L_25:


//--------------------- .nv.info._Z10kernelPlusPfS_i --------------------------
	.section	.nv.info._Z10kernelPlusPfS_i,"",@"SHT_CUDA_INFO"
	.sectionflags	@""
	.align	4


	//----- nvinfo : EIATTR_CUDA_API_VERSION
	.align		4
        /*0000*/ 	.byte	0x04, 0x37
        /*0002*/ 	.short	(.L_27 - .L_26)
.L_26:
        /*0004*/ 	.word	0x00000082


	//----- nvinfo : EIATTR_KPARAM_INFO
	.align		4
.L_27:
        /*0008*/ 	.byte	0x04, 0x17
        /*000a*/ 	.short	(.L_29 - .L_28)
.L_28:
        /*000c*/ 	.word	0x00000000
        /*0010*/ 	.short	0x0002
        /*0012*/ 	.short	0x0010
        /*0014*/ 	.byte	0x00, 0xf0, 0x11, 0x00


	//----- nvinfo : EIATTR_KPARAM_INFO
	.align		4
.L_29:
        /*0018*/ 	.byte	0x04, 0x17
        /*001a*/ 	.short	(.L_31 - .L_30)
.L_30:
        /*001c*/ 	.word	0x00000000
        /*0020*/ 	.short	0x0001
        /*0022*/ 	.short	0x0008
        /*0024*/ 	.byte	0x00, 0xf5, 0x21, 0x00


	//----- nvinfo : EIATTR_KPARAM_INFO
	.align		4
.L_31:
        /*0028*/ 	.byte	0x04, 0x17
        /*002a*/ 	.short	(.L_33 - .L_32)
.L_32:
        /*002c*/ 	.word	0x00000000
        /*0030*/ 	.short	0x0000
        /*0032*/ 	.short	0x0000
        /*0034*/ 	.byte	0x00, 0xf5, 0x21, 0x00


	//----- nvinfo : EIATTR_SPARSE_MMA_MASK
	.align		4
.L_33:
        /*0038*/ 	.byte	0x03, 0x50
        /*003a*/ 	.short	0x0000


	//----- nvinfo : EIATTR_MAXREG_COUNT
	.align		4
        /*003c*/ 	.byte	0x03, 0x1b
        /*003e*/ 	.short	0x00ff


	//----- nvinfo : EIATTR_MERCURY_ISA_VERSION
	.align		4
        /*0040*/ 	.byte	0x03, 0x5f
        /*0042*/ 	.short	0x0101


	//----- nvinfo : EIATTR_VRC_CTA_INIT_COUNT
	.align		4
        /*0044*/ 	.byte	0x02, 0x4a
	.zero		1
	.zero		1


	//----- nvinfo : EIATTR_EXIT_INSTR_OFFSETS
	.align		4
        /*0048*/ 	.byte	0x04, 0x1c
        /*004a*/ 	.short	(.L_35 - .L_34)


	//   ....[0]....
.L_34:
        /*004c*/ 	.word	0x00000070


	//   ....[1]....
        /*0050*/ 	.word	0x00000110


	//----- nvinfo : EIATTR_CBANK_PARAM_SIZE
	.align		4
.L_35:
        /*0054*/ 	.byte	0x03, 0x19
        /*0056*/ 	.short	0x0014


	//----- nvinfo : EIATTR_PARAM_CBANK
	.align		4
        /*0058*/ 	.byte	0x04, 0x0a
        /*005a*/ 	.short	(.L_37 - .L_36)
	.align		4
.L_36:
        /*005c*/ 	.word	index@(.nv.constant0._Z10kernelPlusPfS_i)
        /*0060*/ 	.short	0x0380
        /*0062*/ 	.short	0x0014


	//----- nvinfo : EIATTR_SW_WAR
	.align		4
.L_37:
        /*0064*/ 	.byte	0x04, 0x36
        /*0066*/ 	.short	(.L_39 - .L_38)
.L_38:
        /*0068*/ 	.word	0x00000008
.L_39:


//--------------------- .nv.callgraph             --------------------------
	.section	.nv.callgraph,"",@"SHT_CUDA_CALLGRAPH"
	.align	4
	.sectionentsize	8
	.align		4
        /*0000*/ 	.word	0x00000000
	.align		4
        /*0004*/ 	.word	0xffffffff
	.align		4
        /*0008*/ 	.word	0x00000000
	.align		4
        /*000c*/ 	.word	0xfffffffe
	.align		4
        /*0010*/ 	.word	0x00000000
	.align		4
        /*0014*/ 	.word	0xfffffffd
	.align		4
        /*0018*/ 	.word	0x00000000
	.align		4
        /*001c*/ 	.word	0xfffffffc


//--------------------- .text._Z11kernelMinusPfS_i --------------------------
	.section	.text._Z11kernelMinusPfS_i,"ax",@progbits
	.align	128
        .global         _Z11kernelMinusPfS_i
        .type           _Z11kernelMinusPfS_i,@function
        .size           _Z11kernelMinusPfS_i,(.L_x_2 - _Z11kernelMinusPfS_i)
        .other          _Z11kernelMinusPfS_i,@"STO_CUDA_ENTRY STV_DEFAULT"
_Z11kernelMinusPfS_i:
.text._Z11kernelMinusPfS_i:
[----:B------:R-:W-:Y:S01]  /*0000*/  LDC R1, c[0x0][0x37c] ;  /* 0x0000df00ff017b82 */ /* 0x000fe20000000800 */
[----:B------:R-:W0:Y:S07]  /*0010*/  S2R R0, SR_TID.X ;  /* 0x0000000000007919 */ /* 0x000e2e0000002100 */
[----:B------:R-:W0:Y:S01]  /*0020*/  S2UR UR4, SR_CTAID.X ;  /* 0x00000000000479c3 */ /* 0x000e220000002500 */
[----:B------:R-:W1:Y:S07]  /*0030*/  LDCU UR5, c[0x0][0x390] ;  /* 0x00007200ff0577ac */ /* 0x000e6e0008000800 */
[----:B------:R-:W0:Y:S02]  /*0040*/  LDC R7, c[0x0][0x360] ;  /* 0x0000d800ff077b82 */ /* 0x000e240000000800 */
[----:B0-----:R-:W-:-:S05]  /*0050*/  IMAD R7, R7, UR4, R0 ;  /* 0x0000000407077c24 */ /* 0x001fca000f8e0200 */
[----:B-1----:R-:W-:-:S13]  /*0060*/  ISETP.GE.AND P0, PT, R7, UR5, PT ;  /* 0x0000000507007c0c */ /* 0x002fda000bf06270 */
[----:B------:R-:W-:Y:S05]  /*0070*/  @P0 EXIT ;  /* 0x000000000000094d */ /* 0x000fea0003800000 */
[----:B------:R-:W0:Y:S01]  /*0080*/  LDC.64 R4, c[0x0][0x388] ;  /* 0x0000e200ff047b82 */ /* 0x000e220000000a00 */
[----:B------:R-:W1:Y:S07]  /*0090*/  LDCU.64 UR4, c[0x0][0x358] ;  /* 0x00006b00ff0477ac */ /* 0x000e6e0008000a00 */
[----:B------:R-:W2:Y:S01]  /*00a0*/  LDC.64 R2, c[0x0][0x380] ;  /* 0x0000e000ff027b82 */ /* 0x000ea20000000a00 */
[----:B0-----:R-:W-:-:S06]  /*00b0*/  IMAD.WIDE R4, R7, 0x4, R4 ;  /* 0x0000000407047825 */ /* 0x001fcc00078e0204 */
[----:B-1----:R-:W3:Y:S01]  /*00c0*/  LDG.E R5, desc[UR4][R4.64] ;  /* 0x0000000404057981 */ /* 0x002ee2000c1e1900 */
[----:B--2---:R-:W-:-:S05]  /*00d0*/  IMAD.WIDE R2, R7, 0x4, R2 ;  /* 0x0000000407027825 */ /* 0x004fca00078e0202 */
[----:B------:R-:W3:Y:S02]  /*00e0*/  LDG.E R0, desc[UR4][R2.64] ;  /* 0x0000000402007981 */ /* 0x000ee4000c1e1900 */
[----:B---3--:R-:W-:-:S05]  /*00f0*/  FADD R7, R0, -R5 ;  /* 0x8000000500077221 */ /* 0x008fca0000000000 */
[----:B------:R-:W-:Y:S01]  /*0100*/  STG.E desc[UR4][R2.64], R7 ;  /* 0x0000000702007986 */ /* 0x000fe2000c101904 */
[----:B------:R-:W-:Y:S05]  /*0110*/  EXIT ;  /* 0x000000000000794d */ /* 0x000fea0003800000 */
.L_x_0:
[----:B------:R-:W-:-:S00]  /*0120*/  BRA `(.L_x_0) ;  /* 0xfffffffc00fc7947 */ /* 0x000fc0000383ffff */
[----:B------:R-:W-:-:S00]  /*0130*/  NOP ;  /* 0x0000000000007918 */ /* 0x000fc00000000000 */
        /* <DEDUP_REMOVED lines=12> */
.L_x_2:


//--------------------- .text._Z10kernelPlusPfS_i --------------------------
	.section	.text._Z10kernelPlusPfS_i,"ax",@progbits
	.align	128
        .global         _Z10kernelPlusPfS_i
        .type           _Z10kernelPlusPfS_i,@function
        .size           _Z10kernelPlusPfS_i,(.L_x_3 - _Z10kernelPlusPfS_i)
        .other          _Z10kernelPlusPfS_i,@"STO_CUDA_ENTRY STV_DEFAULT"
_Z10kernelPlusPfS_i:
.text._Z10kernelPlusPfS_i:
        /* <DEDUP_REMOVED lines=15> */
[----:B---3--:R-:W-:-:S05]  /*00f0*/  FADD R7, R0, R5 ;  /* 0x0000000500077221 */ /* 0x008fca0000000000 */
[----:B------:R-:W-:Y:S01]  /*0100*/  STG.E desc[UR4][R2.64], R7 ;  /* 0x0000000702007986 */ /* 0x000fe2000c101904 */
[----:B------:R-:W-:Y:S05]  /*0110*/  EXIT ;  /* 0x000000000000794d */ /* 0x000fea0003800000 */
.L_x_1:
        /* <DEDUP_REMOVED lines=14> */
.L_x_3:


//--------------------- .nv.shared.reserved.0     --------------------------
	.section	.nv.shared.reserved.0,"aw",@nobits
	.weak		__nv_reservedSMEM_offset_0_alias
	.size		__nv_reservedSMEM_offset_0_alias, 0, 64
	.other		__nv_reservedSMEM_offset_0_alias,@"STO_CUDA_RESERVED_SHARED STV_DEFAULT"
__nv_reservedSMEM_offset_0_alias:
	.zero		0
	.zero		64


//--------------------- .nv.constant0._Z11kernelMinusPfS_i --------------------------
	.section	.nv.constant0._Z11kernelMinusPfS_i,"a",@progbits
	.sectionflags	@""
	.align	4
.nv.constant0._Z11kernelMinusPfS_i:
	.zero		916


//--------------------- .nv.constant0._Z10kernelPlusPfS_i --------------------------
	.section	.nv.constant0._Z10kernelPlusPfS_i,"a",@progbits
	.sectionflags	@""
	.align	4
.nv.constant0._Z10kernelPlusPfS_i:
	.zero		916


//--------------------- SYMBOLS --------------------------

	.type		.nv.reservedSmem.offset0,@object
	.size		.nv.reservedSmem.offset0,0x4
